	.headerflags	@"EF_CUDA_TEXMODE_UNIFIED EF_CUDA_64BIT_ADDRESS EF_CUDA_ACCELERATORS EF_CUDA_SM90 EF_CUDA_VIRTUAL_SM(EF_CUDA_SM90)"
	.elftype	@"ET_EXEC"


//--------------------- .nv.info                  --------------------------
	.section	.nv.info,"",@"SHT_CUDA_INFO"
	.align	4


	//----- nvinfo : EIATTR_REGCOUNT
	.align		4
        /*0000*/ 	.byte	0x04, 0x2f
        /*0002*/ 	.short	(.L_1 - .L_0)
	.align		4
.L_0:
        /*0004*/ 	.word	index@(triton_poi_fused__unsafe_index_add_mul_sub_14)
        /*0008*/ 	.word	0x00000020


	//----- nvinfo : EIATTR_MIN_STACK_SIZE
	.align		4
.L_1:
        /*000c*/ 	.byte	0x04, 0x12
        /*000e*/ 	.short	(.L_3 - .L_2)
	.align		4
.L_2:
        /*0010*/ 	.word	index@(triton_poi_fused__unsafe_index_add_mul_sub_14)
        /*0014*/ 	.word	0x00000000


	//----- nvinfo : EIATTR_FRAME_SIZE
	.align		4
.L_3:
        /*0018*/ 	.byte	0x04, 0x11
        /*001a*/ 	.short	(.L_5 - .L_4)
	.align		4
.L_4:
        /*001c*/ 	.word	index@(triton_poi_fused__unsafe_index_add_mul_sub_14)
        /*0020*/ 	.word	0x00000000


	//----- nvinfo : EIATTR_MIN_STACK_SIZE
	.align		4
.L_5:
        /*0024*/ 	.byte	0x04, 0x12
        /*0026*/ 	.short	(.L_7 - .L_6)
	.align		4
.L_6:
        /*0028*/ 	.word	index@(triton_poi_fused__unsafe_index_add_mul_sub_14)
        /*002c*/ 	.word	0x00000000
.L_7:


//--------------------- .nv.info.triton_poi_fused__unsafe_index_add_mul_sub_14 --------------------------
	.section	.nv.info.triton_poi_fused__unsafe_index_add_mul_sub_14,"",@"SHT_CUDA_INFO"
	.sectionflags	@""
	.align	4


	//----- nvinfo : EIATTR_CUDA_API_VERSION
	.align		4
        /*0000*/ 	.byte	0x04, 0x37
        /*0002*/ 	.short	(.L_9 - .L_8)
.L_8:
        /*0004*/ 	.word	0x0000007c


	//----- nvinfo : EIATTR_KPARAM_INFO
	.align		4
.L_9:
        /*0008*/ 	.byte	0x04, 0x17
        /*000a*/ 	.short	(.L_11 - .L_10)
.L_10:
        /*000c*/ 	.word	0x00000000
        /*0010*/ 	.short	0x000a
        /*0012*/ 	.short	0x0050
        /*0014*/ 	.byte	0x00, 0xf0, 0x11, 0x00


	//----- nvinfo : EIATTR_KPARAM_INFO
	.align		4
.L_11:
        /*0018*/ 	.byte	0x04, 0x17
        /*001a*/ 	.short	(.L_13 - .L_12)
.L_12:
        /*001c*/ 	.word	0x00000000
        /*0020*/ 	.short	0x0009
        /*0022*/ 	.short	0x0048
        /*0024*/ 	.byte	0x00, 0xf4, 0x21, 0x00


	//----- nvinfo : EIATTR_KPARAM_INFO
	.align		4
.L_13:
        /*0028*/ 	.byte	0x04, 0x17
        /*002a*/ 	.short	(.L_15 - .L_14)
.L_14:
        /*002c*/ 	.word	0x00000000
        /*0030*/ 	.short	0x0008
        /*0032*/ 	.short	0x0040
        /*0034*/ 	.byte	0x00, 0xf4, 0x21, 0x00


	//----- nvinfo : EIATTR_KPARAM_INFO
	.align		4
.L_15:
        /*0038*/ 	.byte	0x04, 0x17
        /*003a*/ 	.short	(.L_17 - .L_16)
.L_16:
        /*003c*/ 	.word	0x00000000
        /*0040*/ 	.short	0x0007
        /*0042*/ 	.short	0x0038
        /*0044*/ 	.byte	0x00, 0xf4, 0x21, 0x00


	//----- nvinfo : EIATTR_KPARAM_INFO
	.align		4
.L_17:
        /*0048*/ 	.byte	0x04, 0x17
        /*004a*/ 	.short	(.L_19 - .L_18)
.L_18:
        /*004c*/ 	.word	0x00000000
        /*0050*/ 	.short	0x0006
        /*0052*/ 	.short	0x0030
        /*0054*/ 	.byte	0x00, 0xf4, 0x21, 0x00


	//----- nvinfo : EIATTR_KPARAM_INFO
	.align		4
.L_19:
        /*0058*/ 	.byte	0x04, 0x17
        /*005a*/ 	.short	(.L_21 - .L_20)
.L_20:
        /*005c*/ 	.word	0x00000000
        /*0060*/ 	.short	0x0005
        /*0062*/ 	.short	0x0028
        /*0064*/ 	.byte	0x00, 0xf4, 0x21, 0x00


	//----- nvinfo : EIATTR_KPARAM_INFO
	.align		4
.L_21:
        /*0068*/ 	.byte	0x04, 0x17
        /*006a*/ 	.short	(.L_23 - .L_22)
.L_22:
        /*006c*/ 	.word	0x00000000
        /*0070*/ 	.short	0x0004
        /*0072*/ 	.short	0x0020
        /*0074*/ 	.byte	0x00, 0xf4, 0x21, 0x00


	//----- nvinfo : EIATTR_KPARAM_INFO
	.align		4
.L_23:
        /*0078*/ 	.byte	0x04, 0x17
        /*007a*/ 	.short	(.L_25 - .L_24)
.L_24:
        /*007c*/ 	.word	0x00000000
        /*0080*/ 	.short	0x0003
        /*0082*/ 	.short	0x0018
        /*0084*/ 	.byte	0x00, 0xf4, 0x21, 0x00


	//----- nvinfo : EIATTR_KPARAM_INFO
	.align		4
.L_25:
        /*0088*/ 	.byte	0x04, 0x17
        /*008a*/ 	.short	(.L_27 - .L_26)
.L_26:
        /*008c*/ 	.word	0x00000000
        /*0090*/ 	.short	0x0002
        /*0092*/ 	.short	0x0010
        /*0094*/ 	.byte	0x00, 0xf4, 0x21, 0x00


	//----- nvinfo : EIATTR_KPARAM_INFO
	.align		4
.L_27:
        /*0098*/ 	.byte	0x04, 0x17
        /*009a*/ 	.short	(.L_29 - .L_28)
.L_28:
        /*009c*/ 	.word	0x00000000
        /*00a0*/ 	.short	0x0001
        /*00a2*/ 	.short	0x0008
        /*00a4*/ 	.byte	0x00, 0xf4, 0x21, 0x00


	//----- nvinfo : EIATTR_KPARAM_INFO
	.align		4
.L_29:
        /*00a8*/ 	.byte	0x04, 0x17
        /*00aa*/ 	.short	(.L_31 - .L_30)
.L_30:
        /*00ac*/ 	.word	0x00000000
        /*00b0*/ 	.short	0x0000
        /*00b2*/ 	.short	0x0000
        /*00b4*/ 	.byte	0x00, 0xf4, 0x21, 0x00


	//----- nvinfo : EIATTR_SPARSE_MMA_MASK
	.align		4
.L_31:
        /*00b8*/ 	.byte	0x03, 0x50
        /*00ba*/ 	.short	0x0000


	//----- nvinfo : EIATTR_MAXREG_COUNT
	.align		4
        /*00bc*/ 	.byte	0x03, 0x1b
        /*00be*/ 	.short	0x00ff


	//----- nvinfo : EIATTR_EXIT_INSTR_OFFSETS
	.align		4
        /*00c0*/ 	.byte	0x04, 0x1c
        /*00c2*/ 	.short	(.L_33 - .L_32)


	//   ....[0]....
.L_32:
        /*00c4*/ 	.word	0x00000a00


	//----- nvinfo : EIATTR_REQNTID
	.align		4
.L_33:
        /*00c8*/ 	.byte	0x04, 0x10
        /*00ca*/ 	.short	(.L_35 - .L_34)
.L_34:
        /*00cc*/ 	.word	0x00000080
        /*00d0*/ 	.word	0x00000001
        /*00d4*/ 	.word	0x00000001


	//----- nvinfo : EIATTR_CBANK_PARAM_SIZE
	.align		4
.L_35:
        /*00d8*/ 	.byte	0x03, 0x19
        /*00da*/ 	.short	0x0054


	//----- nvinfo : EIATTR_PARAM_CBANK
	.align		4
        /*00dc*/ 	.byte	0x04, 0x0a
        /*00de*/ 	.short	(.L_37 - .L_36)
	.align		4
.L_36:
        /*00e0*/ 	.word	index@(.nv.constant0.triton_poi_fused__unsafe_index_add_mul_sub_14)
        /*00e4*/ 	.short	0x0210
        /*00e6*/ 	.short	0x0054


	//----- nvinfo : EIATTR_SW_WAR
	.align		4
.L_37:
        /*00e8*/ 	.byte	0x04, 0x36
        /*00ea*/ 	.short	(.L_39 - .L_38)
.L_38:
        /*00ec*/ 	.word	0x00000008
.L_39:


//--------------------- .nv.callgraph             --------------------------
	.section	.nv.callgraph,"",@"SHT_CUDA_CALLGRAPH"
	.align	4
	.sectionentsize	8
	.align		4
        /*0000*/ 	.word	0x00000000
	.align		4
        /*0004*/ 	.word	0xffffffff
	.align		4
        /*0008*/ 	.word	0x00000000
	.align		4
        /*000c*/ 	.word	0xfffffffe
	.align		4
        /*0010*/ 	.word	0x00000000
	.align		4
        /*0014*/ 	.word	0xfffffffd
	.align		4
        /*0018*/ 	.word	0x00000000
	.align		4
        /*001c*/ 	.word	0xfffffffc


//--------------------- .text.triton_poi_fused__unsafe_index_add_mul_sub_14 --------------------------
	.section	.text.triton_poi_fused__unsafe_index_add_mul_sub_14,"ax",@progbits
	.align	128
        .global         triton_poi_fused__unsafe_index_add_mul_sub_14
        .type           triton_poi_fused__unsafe_index_add_mul_sub_14,@function
        .size           triton_poi_fused__unsafe_index_add_mul_sub_14,(.L_x_1 - triton_poi_fused__unsafe_index_add_mul_sub_14)
        .other          triton_poi_fused__unsafe_index_add_mul_sub_14,@"STO_CUDA_ENTRY STV_DEFAULT"
triton_poi_fused__unsafe_index_add_mul_sub_14:
.text.triton_poi_fused__unsafe_index_add_mul_sub_14:
[----:B------:R-:W-:Y:S01]  /*0000*/  LDC R1, c[0x0][0x28] ;  /* 0x00000a00ff017b82 */ /* 0x000fe20000000800 */
[----:B------:R-:W1:Y:S07]  /*0010*/  S2R R0, SR_TID.X ;  /* 0x0000000000007919 */ /* 0x000e6e0000002100 */
[----:B------:R-:W2:Y:S01]  /*0020*/  LDC.64 R14, c[0x0][0x218] ;  /* 0x00008600ff0e7b82 */ /* 0x000ea20000000a00 */
[----:B------:R-:W-:Y:S01]  /*0030*/  ULDC.64 UR4, c[0x0][0x208] ;  /* 0x0000820000047ab9 */ /* 0x000fe20000000a00 */
[----:B------:R-:W-:Y:S01]  /*0040*/  ULDC.64 UR6, c[0x0][0x228] ;  /* 0x00008a0000067ab9 */ /* 0x000fe20000000a00 */
[----:B------:R-:W3:Y:S05]  /*0050*/  S2R R16, SR_CTAID.X ;  /* 0x0000000000107919 */ /* 0x000eea0000002500 */
[----:B------:R-:W4:Y:S08]  /*0060*/  LDC.64 R4, c[0x0][0x220] ;  /* 0x00008800ff047b82 */ /* 0x000f300000000a00 */
[----:B------:R-:W5:Y:S08]  /*0070*/  LDC.64 R12, c[0x0][0x240] ;  /* 0x00009000ff0c7b82 */ /* 0x000f700000000a00 */
[----:B------:R-:W4:Y:S01]  /*0080*/  LDC.64 R8, c[0x0][0x248] ;  /* 0x00009200ff087b82 */ /* 0x000f220000000a00 */
[----:B-1----:R-:W-:-:S05]  /*0090*/  IMAD.SHL.U32 R0, R0, 0x2, RZ ;  /* 0x0000000200007824 */ /* 0x002fca00078e00ff */
[----:B------:R-:W-:-:S05]  /*00a0*/  LOP3.LUT R3, R0, 0xfe, RZ, 0xc0, !PT ;  /* 0x000000fe00037812 */ /* 0x000fca00078ec0ff */
[----:B---3--:R-:W-:-:S05]  /*00b0*/  IMAD R0, R16, 0x100, R3 ;  /* 0x0000010010007824 */ /* 0x008fca00078e0203 */
[----:B------:R-:W-:-:S04]  /*00c0*/  SHF.R.S32.HI R3, RZ, 0x1f, R0 ;  /* 0x0000001fff037819 */ /* 0x000fc80000011400 */
[----:B------:R-:W-:-:S04]  /*00d0*/  LEA.HI R3, R3, R0, RZ, 0x3 ;  /* 0x0000000003037211 */ /* 0x000fc800078f18ff */
[----:B------:R-:W-:Y:S02]  /*00e0*/  SHF.R.S32.HI R2, RZ, 0x3, R3 ;  /* 0x00000003ff027819 */ /* 0x000fe40000011403 */
[----:B------:R-:W-:Y:S02]  /*00f0*/  LOP3.LUT R3, R3, 0xfffffff8, RZ, 0xc0, !PT ;  /* 0xfffffff803037812 */ /* 0x000fe400078ec0ff */
[----:B------:R-:W-:-:S03]  /*0100*/  LEA.HI R6, R2, R2, RZ, 0x3 ;  /* 0x0000000202067211 */ /* 0x000fc600078f18ff */
[----:B------:R-:W-:Y:S01]  /*0110*/  IMAD.IADD R3, R0, 0x1, -R3 ;  /* 0x0000000100037824 */ /* 0x000fe200078e0a03 */
[----:B------:R-:W-:-:S05]  /*0120*/  LOP3.LUT R7, R6, 0xfffffff8, RZ, 0xc0, !PT ;  /* 0xfffffff806077812 */ /* 0x000fca00078ec0ff */
[----:B------:R-:W-:-:S04]  /*0130*/  IMAD.IADD R2, R2, 0x1, -R7 ;  /* 0x0000000102027824 */ /* 0x000fc800078e0a07 */
[----:B--2---:R-:W-:-:S04]  /*0140*/  IMAD.WIDE R14, R2, 0x8, R14 ;  /* 0x00000008020e7825 */ /* 0x004fc800078e020e */
[----:B-----5:R-:W-:Y:S02]  /*0150*/  IMAD.WIDE R12, R2, 0x8, R12 ;  /* 0x00000008020c7825 */ /* 0x020fe400078e020c */
[----:B------:R-:W2:Y:S02]  /*0160*/  LDG.E.EL.64 R14, desc[UR4][R14.64] ;  /* 0x000000040e0e7981 */ /* 0x000ea4000c2e1b00 */
[C---:B----4-:R-:W-:Y:S02]  /*0170*/  IMAD.WIDE R4, R3.reuse, 0x8, R4 ;  /* 0x0000000803047825 */ /* 0x050fe400078e0204 */
[----:B------:R-:W3:Y:S04]  /*0180*/  LDG.E.EL.64 R12, desc[UR4][R12.64] ;  /* 0x000000040c0c7981 */ /* 0x000ee8000c2e1b00 */
[----:B------:R-:W4:Y:S01]  /*0190*/  LDG.E.EL.128 R4, desc[UR4][R4.64] ;  /* 0x0000000404047981 */ /* 0x000f22000c2e1d00 */
[----:B0-----:R-:W-:-:S06]  /*01a0*/  IMAD.WIDE R8, R3, 0x8, R8 ;  /* 0x0000000803087825 */ /* 0x001fcc00078e0208 */
[----:B------:R-:W5:Y:S01]  /*01b0*/  LDG.E.EL.128 R8, desc[UR4][R8.64] ;  /* 0x0000000408087981 */ /* 0x000f62000c2e1d00 */
[----:B--2---:R-:W-:-:S04]  /*01c0*/  SHF.R.U32.HI R19, RZ, 0x1d, R15 ;  /* 0x0000001dff137819 */ /* 0x004fc8000001160f */
[----:B------:R-:W-:Y:S02]  /*01d0*/  LOP3.LUT R19, R19, 0x4, RZ, 0xc0, !PT ;  /* 0x0000000413137812 */ /* 0x000fe400078ec0ff */
[----:B---3--:R-:W-:Y:S02]  /*01e0*/  SHF.R.U32.HI R17, RZ, 0x1d, R13 ;  /* 0x0000001dff117819 */ /* 0x008fe4000001160d */
[----:B----4-:R-:W-:Y:S02]  /*01f0*/  SHF.R.U32.HI R18, RZ, 0x1b, R5 ;  /* 0x0000001bff127819 */ /* 0x010fe40000011605 */
[----:B------:R-:W-:Y:S02]  /*0200*/  IADD3 R19, P0, R14, R19, RZ ;  /* 0x000000130e137210 */ /* 0x000fe40007f1e0ff */
[----:B------:R-:W-:Y:S02]  /*0210*/  LEA R21, P1, R4, UR6, 0x2 ;  /* 0x0000000604157c11 */ /* 0x000fe4000f8210ff */
[----:B------:R-:W-:Y:S01]  /*0220*/  LOP3.LUT R17, R17, 0x4, RZ, 0xc0, !PT ;  /* 0x0000000411117812 */ /* 0x000fe200078ec0ff */
[----:B------:R-:W-:Y:S01]  /*0230*/  IMAD.X R22, RZ, RZ, R15, P0 ;  /* 0x000000ffff167224 */ /* 0x000fe200000e060f */
[----:B------:R-:W-:Y:S01]  /*0240*/  LOP3.LUT R18, R18, 0x10, RZ, 0xc0, !PT ;  /* 0x0000001012127812 */ /* 0x000fe200078ec0ff */
[----:B------:R-:W0:Y:S01]  /*0250*/  LDC.64 R14, c[0x0][0x230] ;  /* 0x00008c00ff0e7b82 */ /* 0x000e220000000a00 */
[----:B------:R-:W-:Y:S01]  /*0260*/  LEA.HI.X R20, R4, UR7, R5, 0x2, P1 ;  /* 0x0000000704147c11 */ /* 0x000fe200088f1405 */
[----:B------:R-:W-:Y:S01]  /*0270*/  IMAD.SHL.U32 R5, R19, 0x10, RZ ;  /* 0x0000001013057824 */ /* 0x000fe200078e00ff */
[----:B------:R-:W-:-:S02]  /*0280*/  IADD3 R18, P0, R18, R21, RZ ;  /* 0x0000001512127210 */ /* 0x000fc40007f1e0ff */
[----:B------:R-:W-:Y:S02]  /*0290*/  IADD3 R12, P1, R12, R17, RZ ;  /* 0x000000110c0c7210 */ /* 0x000fe40007f3e0ff */
[----:B------:R-:W-:Y:S02]  /*02a0*/  SHF.R.S32.HI R21, RZ, 0x17, R16 ;  /* 0x00000017ff157819 */ /* 0x000fe40000011410 */
[----:B------:R-:W1:Y:S01]  /*02b0*/  LDC.64 R16, c[0x0][0x238] ;  /* 0x00008e00ff107b82 */ /* 0x000e620000000a00 */
[----:B------:R-:W-:Y:S01]  /*02c0*/  IMAD.X R13, RZ, RZ, R13, P1 ;  /* 0x000000ffff0d7224 */ /* 0x000fe200008e060d */
[----:B------:R-:W-:Y:S02]  /*02d0*/  SGXT R21, R21, 0x1 ;  /* 0x000000011515781a */ /* 0x000fe40000000200 */
[----:B------:R-:W-:Y:S01]  /*02e0*/  SHF.L.U64.HI R22, R19, 0x4, R22 ;  /* 0x0000000413167819 */ /* 0x000fe20000010216 */
[----:B------:R-:W-:Y:S01]  /*02f0*/  IMAD.X R19, RZ, RZ, R20, P0 ;  /* 0x000000ffff137224 */ /* 0x000fe200000e0614 */
[----:B------:R-:W-:-:S02]  /*0300*/  SHF.L.U64.HI R4, R12, 0x4, R13 ;  /* 0x000000040c047819 */ /* 0x000fc4000001020d */
[----:B------:R-:W-:Y:S02]  /*0310*/  SHF.L.U32 R13, R12, 0x4, RZ ;  /* 0x000000040c0d7819 */ /* 0x000fe400000006ff */
[----:B------:R-:W-:Y:S02]  /*0320*/  LEA.HI R21, R21, R0, RZ, 0x6 ;  /* 0x0000000015157211 */ /* 0x000fe400078f30ff */
[----:B------:R-:W-:Y:S02]  /*0330*/  IADD3 R20, P0, R5, R18, RZ ;  /* 0x0000001205147210 */ /* 0x000fe40007f1e0ff */
[----:B------:R-:W-:Y:S02]  /*0340*/  IADD3 R18, P1, R13, R18, RZ ;  /* 0x000000120d127210 */ /* 0x000fe40007f3e0ff */
[----:B------:R-:W-:Y:S01]  /*0350*/  SHF.R.S32.HI R23, RZ, 0x6, R21 ;  /* 0x00000006ff177819 */ /* 0x000fe20000011415 */
[--C-:B------:R-:W-:Y:S01]  /*0360*/  IMAD.X R21, R22, 0x1, R19.reuse, P0 ;  /* 0x0000000116157824 */ /* 0x100fe200000e0613 */
[----:B------:R-:W-:Y:S01]  /*0370*/  LEA R12, P0, R6, UR6, 0x2 ;  /* 0x00000006060c7c11 */ /* 0x000fe2000f8010ff */
[----:B------:R-:W-:Y:S01]  /*0380*/  IMAD.X R19, R4, 0x1, R19, P1 ;  /* 0x0000000104137824 */ /* 0x000fe200008e0613 */
[----:B------:R-:W-:Y:S01]  /*0390*/  SHF.R.U32.HI R27, RZ, 0x1b, R7 ;  /* 0x0000001bff1b7819 */ /* 0x000fe20000011607 */
[C---:B------:R-:W-:Y:S01]  /*03a0*/  IMAD.SHL.U32 R25, R23.reuse, 0x10, RZ ;  /* 0x0000001017197824 */ /* 0x040fe200078e00ff */
[----:B-----5:R-:W-:Y:S01]  /*03b0*/  SHF.R.U32.HI R24, RZ, 0x1b, R9 ;  /* 0x0000001bff187819 */ /* 0x020fe20000011609 */
[----:B0-----:R-:W-:Y:S01]  /*03c0*/  IMAD.WIDE R14, R23, 0x4, R14 ;  /* 0x00000004170e7825 */ /* 0x001fe200078e020e */
[----:B------:R-:W-:-:S02]  /*03d0*/  LEA.HI.X R6, R6, UR7, R7, 0x2, P0 ;  /* 0x0000000706067c11 */ /* 0x000fc400080f1407 */
[----:B------:R-:W-:Y:S01]  /*03e0*/  SHF.R.U32.HI R28, RZ, 0x1b, R11 ;  /* 0x0000001bff1c7819 */ /* 0x000fe2000001160b */
[----:B-1----:R-:W-:Y:S01]  /*03f0*/  IMAD.WIDE R16, R23, 0x4, R16 ;  /* 0x0000000417107825 */ /* 0x002fe200078e0210 */
[----:B------:R-:W-:Y:S01]  /*0400*/  LOP3.LUT R27, R27, 0x10, RZ, 0xc0, !PT ;  /* 0x000000101b1b7812 */ /* 0x000fe200078ec0ff */
[----:B------:R-:W2:Y:S01]  /*0410*/  LDG.E.EL R15, desc[UR4][R14.64] ;  /* 0x000000040e0f7981 */ /* 0x000ea2000c2e1900 */
[----:B------:R-:W-:Y:S01]  /*0420*/  LEA R23, P0, R8, UR6, 0x2 ;  /* 0x0000000608177c11 */ /* 0x000fe2000f8010ff */
[C---:B------:R-:W-:Y:S01]  /*0430*/  IMAD.WIDE R18, R25.reuse, 0x4, R18 ;  /* 0x0000000419127825 */ /* 0x040fe200078e0212 */
[----:B------:R-:W-:Y:S01]  /*0440*/  LOP3.LUT R24, R24, 0x10, RZ, 0xc0, !PT ;  /* 0x0000001018187812 */ /* 0x000fe200078ec0ff */
[----:B------:R-:W3:Y:S01]  /*0450*/  LDG.E.EL R16, desc[UR4][R16.64] ;  /* 0x0000000410107981 */ /* 0x000ee2000c2e1900 */
[----:B------:R-:W-:Y:S01]  /*0460*/  LEA R7, P3, R10, UR6, 0x2 ;  /* 0x000000060a077c11 */ /* 0x000fe2000f8610ff */
[----:B------:R-:W-:Y:S01]  /*0470*/  IMAD.WIDE R20, R25, 0x4, R20 ;  /* 0x0000000419147825 */ /* 0x000fe200078e0214 */
[----:B------:R-:W-:Y:S01]  /*0480*/  LOP3.LUT R28, R28, 0x10, RZ, 0xc0, !PT ;  /* 0x000000101c1c7812 */ /* 0x000fe200078ec0ff */
[----:B------:R0:W2:Y:S01]  /*0490*/  LDG.E.EL R18, desc[UR4][R18.64] ;  /* 0x0000000412127981 */ /* 0x0000a2000c2e1900 */
[----:B------:R-:W-:-:S02]  /*04a0*/  IADD3 R12, P1, R27, R12, RZ ;  /* 0x0000000c1b0c7210 */ /* 0x000fc40007f3e0ff */
[----:B------:R-:W-:Y:S01]  /*04b0*/  LEA.HI.X R8, R8, UR7, R9, 0x2, P0 ;  /* 0x0000000708087c11 */ /* 0x000fe200080f1409 */
[----:B------:R-:W4:Y:S01]  /*04c0*/  LDG.E.EL R20, desc[UR4][R20.64] ;  /* 0x0000000414147981 */ /* 0x000f22000c2e1900 */
[----:B------:R-:W-:Y:S02]  /*04d0*/  IADD3 R24, P2, R24, R23, RZ ;  /* 0x0000001718187210 */ /* 0x000fe40007f5e0ff */
[----:B------:R-:W-:Y:S02]  /*04e0*/  IADD3 R28, P0, R28, R7, RZ ;  /* 0x000000071c1c7210 */ /* 0x000fe40007f1e0ff */
[----:B------:R-:W-:Y:S01]  /*04f0*/  LEA.HI.X R11, R10, UR7, R11, 0x2, P3 ;  /* 0x000000070a0b7c11 */ /* 0x000fe200098f140b */
[----:B0-----:R-:W-:Y:S01]  /*0500*/  IMAD.X R19, RZ, RZ, R8, P2 ;  /* 0x000000ffff137224 */ /* 0x001fe200010e0608 */
[----:B------:R-:W-:Y:S02]  /*0510*/  IADD3.X R9, RZ, R6, RZ, P1, !PT ;  /* 0x00000006ff097210 */ /* 0x000fe40000ffe4ff */
[----:B------:R-:W-:-:S02]  /*0520*/  IADD3 R6, P1, R12, R5, RZ ;  /* 0x000000050c067210 */ /* 0x000fc40007f3e0ff */
[----:B------:R-:W-:Y:S02]  /*0530*/  IADD3 R12, P2, R13, R12, RZ ;  /* 0x0000000c0d0c7210 */ /* 0x000fe40007f5e0ff */
[----:B------:R-:W-:Y:S02]  /*0540*/  IADD3 R26, P4, R28, R13, RZ ;  /* 0x0000000d1c1a7210 */ /* 0x000fe40007f9e0ff */
[----:B------:R-:W-:Y:S02]  /*0550*/  IADD3 R8, P3, R24, R13, RZ ;  /* 0x0000000d18087210 */ /* 0x000fe40007f7e0ff */
[----:B------:R-:W-:Y:S02]  /*0560*/  IADD3 R10, P5, R24, R5, RZ ;  /* 0x00000005180a7210 */ /* 0x000fe40007fbe0ff */
[----:B------:R-:W-:Y:S01]  /*0570*/  IADD3 R28, P6, R28, R5, RZ ;  /* 0x000000051c1c7210 */ /* 0x000fe20007fde0ff */
[----:B------:R-:W-:Y:S02]  /*0580*/  IMAD.X R5, RZ, RZ, R11, P0 ;  /* 0x000000ffff057224 */ /* 0x000fe400000e060b */
[----:B------:R-:W-:-:S02]  /*0590*/  IMAD.X R7, R9, 0x1, R22, P1 ;  /* 0x0000000109077824 */ /* 0x000fc400008e0616 */
[----:B------:R-:W-:Y:S01]  /*05a0*/  IMAD.X R13, R4, 0x1, R9, P2 ;  /* 0x00000001040d7824 */ /* 0x000fe200010e0609 */
[----:B------:R-:W-:Y:S01]  /*05b0*/  IADD3.X R9, R19, R4, RZ, P3, !PT ;  /* 0x0000000413097210 */ /* 0x000fe20001ffe4ff */
[----:B------:R-:W-:Y:S02]  /*05c0*/  IMAD.X R11, R19, 0x1, R22, P5 ;  /* 0x00000001130b7824 */ /* 0x000fe400028e0616 */
[C---:B------:R-:W-:Y:S02]  /*05d0*/  IMAD.X R27, R5.reuse, 0x1, R4, P4 ;  /* 0x00000001051b7824 */ /* 0x040fe400020e0604 */
[----:B------:R-:W-:Y:S02]  /*05e0*/  IMAD.X R29, R5, 0x1, R22, P6 ;  /* 0x00000001051d7824 */ /* 0x000fe400030e0616 */
[----:B------:R-:W0:Y:S01]  /*05f0*/  LDC.64 R22, c[0x0][0x250] ;  /* 0x00009400ff167b82 */ /* 0x000e220000000a00 */
[----:B------:R-:W-:-:S04]  /*0600*/  IMAD.WIDE R6, R25, 0x4, R6 ;  /* 0x0000000419067825 */ /* 0x000fc800078e0206 */
[C---:B------:R-:W-:Y:S02]  /*0610*/  IMAD.WIDE R8, R25.reuse, 0x4, R8 ;  /* 0x0000000419087825 */ /* 0x040fe400078e0208 */
[----:B------:R2:W5:Y:S01]  /*0620*/  LDG.E.EL R6, desc[UR4][R6.64] ;  /* 0x0000000406067981 */ /* 0x000562000c2e1900 */
[----:B------:R-:W1:Y:S01]  /*0630*/  LDC.64 R4, c[0x0][0x258] ;  /* 0x00009600ff047b82 */ /* 0x000e620000000a00 */
[C---:B------:R-:W-:Y:S02]  /*0640*/  IMAD.WIDE R10, R25.reuse, 0x4, R10 ;  /* 0x00000004190a7825 */ /* 0x040fe400078e020a */
[----:B------:R-:W5:Y:S02]  /*0650*/  LDG.E.EL R8, desc[UR4][R8.64] ;  /* 0x0000000408087981 */ /* 0x000f64000c2e1900 */
[C---:B------:R-:W-:Y:S02]  /*0660*/  IMAD.WIDE R12, R25.reuse, 0x4, R12 ;  /* 0x00000004190c7825 */ /* 0x040fe400078e020c */
[----:B------:R-:W5:Y:S02]  /*0670*/  LDG.E.EL R10, desc[UR4][R10.64] ;  /* 0x000000040a0a7981 */ /* 0x000f64000c2e1900 */
[----:B------:R-:W-:-:S02]  /*0680*/  IMAD.WIDE R26, R25, 0x4, R26 ;  /* 0x00000004191a7825 */ /* 0x000fc400078e021a */
[----:B------:R5:W5:Y:S02]  /*0690*/  LDG.E.EL R12, desc[UR4][R12.64] ;  /* 0x000000040c0c7981 */ /* 0x000b64000c2e1900 */
[----:B------:R-:W-:Y:S02]  /*06a0*/  IMAD.WIDE R28, R25, 0x4, R28 ;  /* 0x00000004191c7825 */ /* 0x000fe400078e021c */
[----:B------:R-:W5:Y:S04]  /*06b0*/  LDG.E.EL R26, desc[UR4][R26.64] ;  /* 0x000000041a1a7981 */ /* 0x000f68000c2e1900 */
[----:B------:R-:W5:Y:S01]  /*06c0*/  LDG.E.EL R28, desc[UR4][R28.64] ;  /* 0x000000041c1c7981 */ /* 0x000f62000c2e1900 */
[----:B0-----:R-:W-:-:S04]  /*06d0*/  IMAD.WIDE R22, R3, 0x4, R22 ;  /* 0x0000000403167825 */ /* 0x001fc800078e0216 */
[----:B-1----:R-:W-:Y:S02]  /*06e0*/  IMAD.WIDE R2, R2, 0x4, R4 ;  /* 0x0000000402027825 */ /* 0x002fe400078e0204 */
[----:B------:R-:W5:Y:S04]  /*06f0*/  LDG.E.EL.64 R22, desc[UR4][R22.64] ;  /* 0x0000000416167981 */ /* 0x000f68000c2e1b00 */
[----:B------:R0:W5:Y:S01]  /*0700*/  LDG.E.EL R2, desc[UR4][R2.64] ;  /* 0x0000000402027981 */ /* 0x000162000c2e1900 */
[C---:B--2---:R-:W-:Y:S01]  /*0710*/  FADD R7, -R15.reuse, R18 ;  /* 0x000000120f077221 */ /* 0x044fe20000000100 */
[----:B----4-:R-:W-:-:S03]  /*0720*/  FADD R5, -R15, R20 ;  /* 0x000000140f057221 */ /* 0x010fc60000000100 */
[----:B---3--:R-:W-:-:S05]  /*0730*/  FMUL R7, R16, R7 ;  /* 0x0000000710077220 */ /* 0x008fca0000400000 */
[----:B------:R-:W-:-:S04]  /*0740*/  FSETP.GEU.AND P6, PT, R7, RZ, PT ;  /* 0x000000ff0700720b */ /* 0x000fc80003fce000 */
[----:B------:R-:W-:Y:S01]  /*0750*/  FSEL R7, R7, RZ, P6 ;  /* 0x000000ff07077208 */ /* 0x000fe20003000000 */
[C---:B-----5:R-:W-:Y:S01]  /*0760*/  FADD R13, -R15.reuse, R6 ;  /* 0x000000060f0d7221 */ /* 0x060fe20000000100 */
[C---:B------:R-:W-:Y:S01]  /*0770*/  FADD R11, -R15.reuse, R8 ;  /* 0x000000080f0b7221 */ /* 0x040fe20000000100 */
[C---:B------:R-:W-:Y:S01]  /*0780*/  FADD R9, -R15.reuse, R10 ;  /* 0x0000000a0f097221 */ /* 0x040fe20000000100 */
[C---:B------:R-:W-:Y:S01]  /*0790*/  FADD R17, -R15.reuse, R12 ;  /* 0x0000000c0f117221 */ /* 0x040fe20000000100 */
[C---:B------:R-:W-:Y:S01]  /*07a0*/  FADD R19, -R15.reuse, R26 ;  /* 0x0000001a0f137221 */ /* 0x040fe20000000100 */
[C---:B------:R-:W-:Y:S01]  /*07b0*/  FMUL R6, R16.reuse, R5 ;  /* 0x0000000510067220 */ /* 0x040fe20000400000 */
[C---:B------:R-:W-:Y:S01]  /*07c0*/  FMUL R11, R16.reuse, R11 ;  /* 0x0000000b100b7220 */ /* 0x040fe20000400000 */
[C---:B------:R-:W-:Y:S01]  /*07d0*/  FMUL R9, R16.reuse, R9 ;  /* 0x0000000910097220 */ /* 0x040fe20000400000 */
[----:B------:R-:W-:Y:S01]  /*07e0*/  FADD R15, -R15, R28 ;  /* 0x0000001c0f0f7221 */ /* 0x000fe20000000100 */
[C---:B------:R-:W-:Y:S01]  /*07f0*/  FMUL R13, R16.reuse, R13 ;  /* 0x0000000d100d7220 */ /* 0x040fe20000400000 */
[C---:B------:R-:W-:Y:S01]  /*0800*/  FMUL R17, R16.reuse, R17 ;  /* 0x0000001110117220 */ /* 0x040fe20000400000 */
[C---:B------:R-:W-:Y:S01]  /*0810*/  FMUL R19, R16.reuse, R19 ;  /* 0x0000001310137220 */ /* 0x040fe20000400000 */
[----:B------:R-:W-:Y:S01]  /*0820*/  FMUL R15, R16, R15 ;  /* 0x0000000f100f7220 */ /* 0x000fe20000400000 */
[----:B------:R-:W1:Y:S01]  /*0830*/  LDC.64 R4, c[0x0][0x210] ;  /* 0x00008400ff047b82 */ /* 0x000e620000000a00 */
[----:B------:R-:W-:-:S02]  /*0840*/  FSETP.GEU.AND P5, PT, R6, RZ, PT ;  /* 0x000000ff0600720b */ /* 0x000fc40003fae000 */
[----:B------:R-:W-:Y:S02]  /*0850*/  FSETP.GEU.AND P4, PT, R11, RZ, PT ;  /* 0x000000ff0b00720b */ /* 0x000fe40003f8e000 */
[----:B------:R-:W-:Y:S02]  /*0860*/  FSETP.GEU.AND P3, PT, R9, RZ, PT ;  /* 0x000000ff0900720b */ /* 0x000fe40003f6e000 */
[----:B------:R-:W-:Y:S02]  /*0870*/  FSETP.GEU.AND P2, PT, R13, RZ, PT ;  /* 0x000000ff0d00720b */ /* 0x000fe40003f4e000 */
[----:B------:R-:W-:Y:S02]  /*0880*/  FSETP.GEU.AND P1, PT, R17, RZ, PT ;  /* 0x000000ff1100720b */ /* 0x000fe40003f2e000 */
[----:B------:R-:W-:Y:S02]  /*0890*/  FSETP.GEU.AND P0, PT, R19, RZ, PT ;  /* 0x000000ff1300720b */ /* 0x000fe40003f0e000 */
[----:B------:R-:W-:-:S02]  /*08a0*/  FSETP.GEU.AND P6, PT, R15, RZ, PT ;  /* 0x000000ff0f00720b */ /* 0x000fc40003fce000 */
[----:B0-----:R-:W-:Y:S02]  /*08b0*/  FSEL R3, R6, RZ, P5 ;  /* 0x000000ff06037208 */ /* 0x001fe40002800000 */
[----:B------:R-:W-:Y:S02]  /*08c0*/  FSEL R6, R11, RZ, P4 ;  /* 0x000000ff0b067208 */ /* 0x000fe40002000000 */
[----:B------:R-:W-:Y:S02]  /*08d0*/  FSEL R8, R9, RZ, P3 ;  /* 0x000000ff09087208 */ /* 0x000fe40001800000 */
[----:B------:R-:W-:Y:S02]  /*08e0*/  FSEL R12, R13, RZ, P2 ;  /* 0x000000ff0d0c7208 */ /* 0x000fe40001000000 */
[----:B------:R-:W-:Y:S02]  /*08f0*/  FSEL R10, R17, RZ, P1 ;  /* 0x000000ff110a7208 */ /* 0x000fe40000800000 */
[----:B------:R-:W-:-:S02]  /*0900*/  FSEL R19, R19, RZ, P0 ;  /* 0x000000ff13137208 */ /* 0x000fc40000000000 */
[----:B------:R-:W-:Y:S01]  /*0910*/  FSEL R15, R15, RZ, P6 ;  /* 0x000000ff0f0f7208 */ /* 0x000fe20003000000 */
[----:B------:R-:W-:Y:S01]  /*0920*/  FADD R6, -R7, R6 ;  /* 0x0000000607067221 */ /* 0x000fe20000000100 */
[----:B------:R-:W-:Y:S01]  /*0930*/  FADD R8, -R3, R8 ;  /* 0x0000000803087221 */ /* 0x000fe20000000100 */
[----:B------:R-:W-:Y:S02]  /*0940*/  FADD R19, -R10, R19 ;  /* 0x000000130a137221 */ /* 0x000fe40000000100 */
[----:B------:R-:W-:Y:S01]  /*0950*/  FADD R15, -R12, R15 ;  /* 0x0000000f0c0f7221 */ /* 0x000fe20000000100 */
[C---:B------:R-:W-:Y:S01]  /*0960*/  FFMA R7, R22.reuse, R6, R7 ;  /* 0x0000000616077223 */ /* 0x040fe20000000007 */
[----:B------:R-:W-:Y:S01]  /*0970*/  FFMA R8, R22, R8, R3 ;  /* 0x0000000816087223 */ /* 0x000fe20000000003 */
[C---:B------:R-:W-:Y:S01]  /*0980*/  FFMA R19, R23.reuse, R19, R10 ;  /* 0x0000001317137223 */ /* 0x040fe2000000000a */
[----:B------:R-:W-:Y:S02]  /*0990*/  FFMA R12, R23, R15, R12 ;  /* 0x0000000f170c7223 */ /* 0x000fe4000000000c */
[----:B------:R-:W-:-:S02]  /*09a0*/  FADD R8, -R7, R8 ;  /* 0x0000000807087221 */ /* 0x000fc40000000100 */
[----:B------:R-:W-:Y:S01]  /*09b0*/  FADD R12, -R19, R12 ;  /* 0x0000000c130c7221 */ /* 0x000fe20000000100 */
[----:B-1----:R-:W-:-:S04]  /*09c0*/  IMAD.WIDE R4, R0, 0x4, R4 ;  /* 0x0000000400047825 */ /* 0x002fc800078e0204 */
[C---:B------:R-:W-:Y:S01]  /*09d0*/  FFMA R8, R2.reuse, R8, R7 ;  /* 0x0000000802087223 */ /* 0x040fe20000000007 */
[----:B------:R-:W-:-:S05]  /*09e0*/  FFMA R9, R2, R12, R19 ;  /* 0x0000000c02097223 */ /* 0x000fca0000000013 */
[----:B------:R-:W-:Y:S01]  /*09f0*/  STG.E.64 desc[UR4][R4.64], R8 ;  /* 0x0000000804007986 */ /* 0x000fe2000c101b04 */
[----:B------:R-:W-:Y:S05]  /*0a00*/  EXIT ;  /* 0x000000000000794d */ /* 0x000fea0003800000 */
.L_x_0:
[----:B------:R-:W-:-:S00]  /*0a10*/  BRA `(.L_x_0) ;  /* 0xfffffffc00fc7947 */ /* 0x000fc0000383ffff */
[----:B------:R-:W-:-:S00]  /*0a20*/  NOP ;  /* 0x0000000000007918 */ /* 0x000fc00000000000 */
        /* <DEDUP_REMOVED lines=13> */
.L_x_1:


//--------------------- .nv.constant0.triton_poi_fused__unsafe_index_add_mul_sub_14 --------------------------
	.section	.nv.constant0.triton_poi_fused__unsafe_index_add_mul_sub_14,"a",@progbits
	.sectionflags	@""
	.align	4
.nv.constant0.triton_poi_fused__unsafe_index_add_mul_sub_14:
	.zero		612
